	.headerflags	@"EF_CUDA_TEXMODE_UNIFIED EF_CUDA_64BIT_ADDRESS EF_CUDA_ACCELERATORS EF_CUDA_SM90 EF_CUDA_VIRTUAL_SM(EF_CUDA_SM90)"
	.elftype	@"ET_EXEC"


//--------------------- .nv.info                  --------------------------
	.section	.nv.info,"",@"SHT_CUDA_INFO"
	.align	4


	//----- nvinfo : EIATTR_REGCOUNT
	.align		4
        /*0000*/ 	.byte	0x04, 0x2f
        /*0002*/ 	.short	(.L_1 - .L_0)
	.align		4
.L_0:
        /*0004*/ 	.word	index@(triton_poi_fused_3)
        /*0008*/ 	.word	0x0000001c


	//----- nvinfo : EIATTR_MIN_STACK_SIZE
	.align		4
.L_1:
        /*000c*/ 	.byte	0x04, 0x12
        /*000e*/ 	.short	(.L_3 - .L_2)
	.align		4
.L_2:
        /*0010*/ 	.word	index@(triton_poi_fused_3)
        /*0014*/ 	.word	0x00000000


	//----- nvinfo : EIATTR_FRAME_SIZE
	.align		4
.L_3:
        /*0018*/ 	.byte	0x04, 0x11
        /*001a*/ 	.short	(.L_5 - .L_4)
	.align		4
.L_4:
        /*001c*/ 	.word	index@(triton_poi_fused_3)
        /*0020*/ 	.word	0x00000000


	//----- nvinfo : EIATTR_MIN_STACK_SIZE
	.align		4
.L_5:
        /*0024*/ 	.byte	0x04, 0x12
        /*0026*/ 	.short	(.L_7 - .L_6)
	.align		4
.L_6:
        /*0028*/ 	.word	index@(triton_poi_fused_3)
        /*002c*/ 	.word	0x00000000
.L_7:


//--------------------- .nv.info.triton_poi_fused_3 --------------------------
	.section	.nv.info.triton_poi_fused_3,"",@"SHT_CUDA_INFO"
	.sectionflags	@""
	.align	4


	//----- nvinfo : EIATTR_CUDA_API_VERSION
	.align		4
        /*0000*/ 	.byte	0x04, 0x37
        /*0002*/ 	.short	(.L_9 - .L_8)
.L_8:
        /*0004*/ 	.word	0x0000007c


	//----- nvinfo : EIATTR_KPARAM_INFO
	.align		4
.L_9:
        /*0008*/ 	.byte	0x04, 0x17
        /*000a*/ 	.short	(.L_11 - .L_10)
.L_10:
        /*000c*/ 	.word	0x00000000
        /*0010*/ 	.short	0x0003
        /*0012*/ 	.short	0x0014
        /*0014*/ 	.byte	0x00, 0xf0, 0x11, 0x00


	//----- nvinfo : EIATTR_KPARAM_INFO
	.align		4
.L_11:
        /*0018*/ 	.byte	0x04, 0x17
        /*001a*/ 	.short	(.L_13 - .L_12)
.L_12:
        /*001c*/ 	.word	0x00000000
        /*0020*/ 	.short	0x0002
        /*0022*/ 	.short	0x0010
        /*0024*/ 	.byte	0x00, 0xf0, 0x11, 0x00


	//----- nvinfo : EIATTR_KPARAM_INFO
	.align		4
.L_13:
        /*0028*/ 	.byte	0x04, 0x17
        /*002a*/ 	.short	(.L_15 - .L_14)
.L_14:
        /*002c*/ 	.word	0x00000000
        /*0030*/ 	.short	0x0001
        /*0032*/ 	.short	0x0008
        /*0034*/ 	.byte	0x00, 0xf4, 0x21, 0x00


	//----- nvinfo : EIATTR_KPARAM_INFO
	.align		4
.L_15:
        /*0038*/ 	.byte	0x04, 0x17
        /*003a*/ 	.short	(.L_17 - .L_16)
.L_16:
        /*003c*/ 	.word	0x00000000
        /*0040*/ 	.short	0x0000
        /*0042*/ 	.short	0x0000
        /*0044*/ 	.byte	0x00, 0xf4, 0x21, 0x00


	//----- nvinfo : EIATTR_SPARSE_MMA_MASK
	.align		4
.L_17:
        /*0048*/ 	.byte	0x03, 0x50
        /*004a*/ 	.short	0x0000


	//----- nvinfo : EIATTR_MAXREG_COUNT
	.align		4
        /*004c*/ 	.byte	0x03, 0x1b
        /*004e*/ 	.short	0x00ff


	//----- nvinfo : EIATTR_EXIT_INSTR_OFFSETS
	.align		4
        /*0050*/ 	.byte	0x04, 0x1c
        /*0052*/ 	.short	(.L_19 - .L_18)


	//   ....[0]....
.L_18:
        /*0054*/ 	.word	0x000006e0


	//   ....[1]....
        /*0058*/ 	.word	0x00000730


	//----- nvinfo : EIATTR_REQNTID
	.align		4
.L_19:
        /*005c*/ 	.byte	0x04, 0x10
        /*005e*/ 	.short	(.L_21 - .L_20)
.L_20:
        /*0060*/ 	.word	0x00000080
        /*0064*/ 	.word	0x00000001
        /*0068*/ 	.word	0x00000001


	//----- nvinfo : EIATTR_CBANK_PARAM_SIZE
	.align		4
.L_21:
        /*006c*/ 	.byte	0x03, 0x19
        /*006e*/ 	.short	0x0018


	//----- nvinfo : EIATTR_PARAM_CBANK
	.align		4
        /*0070*/ 	.byte	0x04, 0x0a
        /*0072*/ 	.short	(.L_23 - .L_22)
	.align		4
.L_22:
        /*0074*/ 	.word	index@(.nv.constant0.triton_poi_fused_3)
        /*0078*/ 	.short	0x0210
        /*007a*/ 	.short	0x0018


	//----- nvinfo : EIATTR_SW_WAR
	.align		4
.L_23:
        /*007c*/ 	.byte	0x04, 0x36
        /*007e*/ 	.short	(.L_25 - .L_24)
.L_24:
        /*0080*/ 	.word	0x00000008
.L_25:


//--------------------- .nv.callgraph             --------------------------
	.section	.nv.callgraph,"",@"SHT_CUDA_CALLGRAPH"
	.align	4
	.sectionentsize	8
	.align		4
        /*0000*/ 	.word	0x00000000
	.align		4
        /*0004*/ 	.word	0xffffffff
	.align		4
        /*0008*/ 	.word	0x00000000
	.align		4
        /*000c*/ 	.word	0xfffffffe
	.align		4
        /*0010*/ 	.word	0x00000000
	.align		4
        /*0014*/ 	.word	0xfffffffd
	.align		4
        /*0018*/ 	.word	0x00000000
	.align		4
        /*001c*/ 	.word	0xfffffffc


//--------------------- .text.triton_poi_fused_3  --------------------------
	.section	.text.triton_poi_fused_3,"ax",@progbits
	.sectionflags	@"SHF_BARRIERS=1"
	.align	128
        .global         triton_poi_fused_3
        .type           triton_poi_fused_3,@function
        .size           triton_poi_fused_3,(.L_x_1 - triton_poi_fused_3)
        .other          triton_poi_fused_3,@"STO_CUDA_ENTRY STV_DEFAULT"
triton_poi_fused_3:
.text.triton_poi_fused_3:
[----:B------:R-:W0:Y:S01]  /*0000*/  LDC R1, c[0x0][0x28] ;  /* 0x00000a00ff017b82 */ /* 0x000e220000000800 */
[----:B------:R-:W1:Y:S07]  /*0010*/  S2R R14, SR_CTAID.Z ;  /* 0x00000000000e7919 */ /* 0x000e6e0000002700 */
[----:B------:R-:W1:Y:S01]  /*0020*/  S2UR UR4, SR_CTAID.Y ;  /* 0x00000000000479c3 */ /* 0x000e620000002600 */
[----:B------:R-:W-:Y:S01]  /*0030*/  CS2R R18, SRZ ;  /* 0x0000000000127805 */ /* 0x000fe2000001ff00 */
[----:B------:R-:W-:Y:S01]  /*0040*/  ULDC.64 UR6, c[0x0][0x208] ;  /* 0x0000820000067ab9 */ /* 0x000fe20000000a00 */
[----:B------:R-:W2:Y:S01]  /*0050*/  S2R R15, SR_TID.X ;  /* 0x00000000000f7919 */ /* 0x000ea20000002100 */
[----:B------:R-:W3:Y:S04]  /*0060*/  S2R R0, SR_CTAID.X ;  /* 0x0000000000007919 */ /* 0x000ee80000002500 */
[----:B------:R-:W1:Y:S08]  /*0070*/  LDC R3, c[0x0][0x10] ;  /* 0x00000400ff037b82 */ /* 0x000e700000000800 */
[----:B------:R-:W4:Y:S01]  /*0080*/  LDC.64 R16, c[0x0][0x210] ;  /* 0x00008400ff107b82 */ /* 0x000f220000000a00 */
[----:B-1----:R-:W-:Y:S01]  /*0090*/  IMAD R14, R14, R3, UR4 ;  /* 0x000000040e0e7e24 */ /* 0x002fe2000f8e0203 */
[----:B--2---:R-:W-:-:S03]  /*00a0*/  SHF.R.U32.HI R5, RZ, 0x3, R15 ;  /* 0x00000003ff057819 */ /* 0x004fc6000001160f */
[----:B------:R-:W-:Y:S02]  /*00b0*/  IMAD.SHL.U32 R14, R14, 0x80, RZ ;  /* 0x000000800e0e7824 */ /* 0x000fe400078e00ff */
[----:B---3--:R-:W-:Y:S01]  /*00c0*/  IMAD.SHL.U32 R0, R0, 0x8, RZ ;  /* 0x0000000800007824 */ /* 0x008fe200078e00ff */
[----:B------:R-:W-:-:S04]  /*00d0*/  SGXT.U32 R5, R5, 0x4 ;  /* 0x000000040505781a */ /* 0x000fc80000000000 */
[----:B------:R-:W-:Y:S02]  /*00e0*/  LOP3.LUT R3, R0, 0x7, R15, 0xf8, !PT ;  /* 0x0000000700037812 */ /* 0x000fe400078ef80f */
[----:B------:R-:W-:Y:S02]  /*00f0*/  LOP3.LUT R2, R14, R5, RZ, 0xfc, !PT ;  /* 0x000000050e027212 */ /* 0x000fe400078efcff */
[----:B------:R-:W-:Y:S02]  /*0100*/  ISETP.GE.AND P0, PT, R3, 0x7, PT ;  /* 0x000000070300780c */ /* 0x000fe40003f06270 */
[----:B------:R-:W-:Y:S01]  /*0110*/  LOP3.LUT R4, R14, 0x10, R5, 0xfe, !PT ;  /* 0x000000100e047812 */ /* 0x000fe200078efe05 */
[C---:B------:R-:W-:Y:S01]  /*0120*/  IMAD R7, R2.reuse, 0x7, R3 ;  /* 0x0000000702077824 */ /* 0x040fe200078e0203 */
[----:B------:R-:W-:Y:S02]  /*0130*/  ISETP.LT.AND P1, PT, R2, 0x14000, !P0 ;  /* 0x000140000200780c */ /* 0x000fe40004721270 */
[----:B------:R-:W-:Y:S01]  /*0140*/  ISETP.LT.AND P2, PT, R4, 0x14000, !P0 ;  /* 0x000140000400780c */ /* 0x000fe20004741270 */
[----:B------:R-:W-:Y:S01]  /*0150*/  VIADD R3, R7, 0x70 ;  /* 0x0000007007037836 */ /* 0x000fe20000000000 */
[----:B------:R-:W-:-:S02]  /*0160*/  LOP3.LUT R2, R14, 0x20, R5, 0xfe, !PT ;  /* 0x000000200e027812 */ /* 0x000fc400078efe05 */
[----:B------:R-:W-:Y:S02]  /*0170*/  LOP3.LUT R4, R14, 0x30, R5, 0xfe, !PT ;  /* 0x000000300e047812 */ /* 0x000fe400078efe05 */
[----:B------:R-:W-:Y:S02]  /*0180*/  LOP3.LUT R6, R14, 0x40, R5, 0xfe, !PT ;  /* 0x000000400e067812 */ /* 0x000fe400078efe05 */
[----:B------:R-:W-:Y:S01]  /*0190*/  ISETP.LT.AND P6, PT, R2, 0x14000, !P0 ;  /* 0x000140000200780c */ /* 0x000fe200047c1270 */
[----:B----4-:R-:W-:Y:S01]  /*01a0*/  IMAD.WIDE R2, R3, 0x4, R16 ;  /* 0x0000000403027825 */ /* 0x010fe200078e0210 */
[----:B------:R-:W-:Y:S02]  /*01b0*/  ISETP.LT.AND P5, PT, R4, 0x14000, !P0 ;  /* 0x000140000400780c */ /* 0x000fe400047a1270 */
[----:B------:R-:W-:Y:S02]  /*01c0*/  ISETP.LT.AND P4, PT, R6, 0x14000, !P0 ;  /* 0x000140000600780c */ /* 0x000fe40004781270 */
[----:B------:R-:W-:Y:S01]  /*01d0*/  LOP3.LUT R4, R14, 0x50, R5, 0xfe, !PT ;  /* 0x000000500e047812 */ /* 0x000fe200078efe05 */
[----:B------:R1:W2:Y:S01]  /*01e0*/  @P2 LDG.E.EL R18, desc[UR6][R2.64] ;  /* 0x0000000602122981 */ /* 0x0002a2000c2e1900 */
[----:B------:R-:W-:-:S02]  /*01f0*/  LOP3.LUT R6, R14, 0x60, R5, 0xfe, !PT ;  /* 0x000000600e067812 */ /* 0x000fc400078efe05 */
[----:B------:R-:W-:Y:S02]  /*0200*/  LOP3.LUT R5, R14, 0x70, R5, 0xfe, !PT ;  /* 0x000000700e057812 */ /* 0x000fe400078efe05 */
[----:B------:R-:W-:Y:S02]  /*0210*/  ISETP.LT.AND P3, PT, R4, 0x14000, !P0 ;  /* 0x000140000400780c */ /* 0x000fe40004761270 */
[----:B------:R-:W-:Y:S01]  /*0220*/  ISETP.LT.AND P2, PT, R6, 0x14000, !P0 ;  /* 0x000140000600780c */ /* 0x000fe20004741270 */
[----:B------:R-:W-:Y:S01]  /*0230*/  VIADD R13, R7, 0xe0 ;  /* 0x000000e0070d7836 */ /* 0x000fe20000000000 */
[----:B------:R-:W-:Y:S01]  /*0240*/  ISETP.LT.AND P0, PT, R5, 0x14000, !P0 ;  /* 0x000140000500780c */ /* 0x000fe20004701270 */
[C---:B------:R-:W-:Y:S02]  /*0250*/  VIADD R11, R7.reuse, 0x150 ;  /* 0x00000150070b7836 */ /* 0x040fe40000000000 */
[C---:B------:R-:W-:Y:S02]  /*0260*/  VIADD R9, R7.reuse, 0x1c0 ;  /* 0x000001c007097836 */ /* 0x040fe40000000000 */
[----:B------:R-:W-:-:S02]  /*0270*/  VIADD R5, R7, 0x230 ;  /* 0x0000023007057836 */ /* 0x000fc40000000000 */
[C---:B------:R-:W-:Y:S02]  /*0280*/  VIADD R21, R7.reuse, 0x2a0 ;  /* 0x000002a007157836 */ /* 0x040fe40000000000 */
[C---:B------:R-:W-:Y:S02]  /*0290*/  VIADD R23, R7.reuse, 0x310 ;  /* 0x0000031007177836 */ /* 0x040fe40000000000 */
[----:B------:R-:W-:Y:S01]  /*02a0*/  IMAD.WIDE R6, R7, 0x4, R16 ;  /* 0x0000000407067825 */ /* 0x000fe200078e0210 */
[----:B------:R-:W-:-:S03]  /*02b0*/  CS2R R24, SRZ ;  /* 0x0000000000187805 */ /* 0x000fc6000001ff00 */
[----:B------:R-:W-:-:S03]  /*02c0*/  IMAD.WIDE R12, R13, 0x4, R16 ;  /* 0x000000040d0c7825 */ /* 0x000fc600078e0210 */
[----:B------:R-:W3:Y:S01]  /*02d0*/  @P1 LDG.E.EL R24, desc[UR6][R6.64] ;  /* 0x0000000606181981 */ /* 0x000ee2000c2e1900 */
[----:B------:R-:W-:-:S03]  /*02e0*/  IMAD.WIDE R10, R11, 0x4, R16 ;  /* 0x000000040b0a7825 */ /* 0x000fc600078e0210 */
[----:B------:R4:W5:Y:S01]  /*02f0*/  @P6 LDG.E.EL R19, desc[UR6][R12.64] ;  /* 0x000000060c136981 */ /* 0x000962000c2e1900 */
[----:B------:R-:W-:-:S04]  /*0300*/  IMAD.WIDE R8, R9, 0x4, R16 ;  /* 0x0000000409087825 */ /* 0x000fc800078e0210 */
[----:B------:R-:W-:-:S04]  /*0310*/  IMAD.WIDE R4, R5, 0x4, R16 ;  /* 0x0000000405047825 */ /* 0x000fc800078e0210 */
[----:B-1----:R-:W-:Y:S01]  /*0320*/  IMAD.WIDE R2, R21, 0x4, R16 ;  /* 0x0000000415027825 */ /* 0x002fe200078e0210 */
[----:B------:R-:W-:-:S03]  /*0330*/  CS2R R20, SRZ ;  /* 0x0000000000147805 */ /* 0x000fc6000001ff00 */
[----:B------:R-:W-:Y:S01]  /*0340*/  IMAD.WIDE R16, R23, 0x4, R16 ;  /* 0x0000000417107825 */ /* 0x000fe200078e0210 */
[----:B------:R-:W-:Y:S02]  /*0350*/  CS2R R22, SRZ ;  /* 0x0000000000167805 */ /* 0x000fe4000001ff00 */
[----:B------:R-:W5:Y:S04]  /*0360*/  @P5 LDG.E.EL R20, desc[UR6][R10.64] ;  /* 0x000000060a145981 */ /* 0x000f68000c2e1900 */
[----:B------:R1:W5:Y:S04]  /*0370*/  @P4 LDG.E.EL R21, desc[UR6][R8.64] ;  /* 0x0000000608154981 */ /* 0x000368000c2e1900 */
[----:B------:R-:W5:Y:S04]  /*0380*/  @P3 LDG.E.EL R23, desc[UR6][R4.64] ;  /* 0x0000000604173981 */ /* 0x000f68000c2e1900 */
[----:B------:R1:W5:Y:S04]  /*0390*/  @P2 LDG.E.EL R22, desc[UR6][R2.64] ;  /* 0x0000000602162981 */ /* 0x000368000c2e1900 */
[----:B------:R-:W5:Y:S01]  /*03a0*/  @P0 LDG.E.EL R25, desc[UR6][R16.64] ;  /* 0x0000000610190981 */ /* 0x000f62000c2e1900 */
[----:B----4-:R-:W1:Y:S01]  /*03b0*/  S2R R13, SR_TID.X ;  /* 0x00000000000d7919 */ /* 0x010e620000002100 */
[----:B------:R-:W4:Y:S01]  /*03c0*/  S2UR UR5, SR_CgaCtaId ;  /* 0x00000000000579c3 */ /* 0x000f220000008800 */
[----:B------:R-:W-:-:S02]  /*03d0*/  UMOV UR4, 0x400 ;  /* 0x0000040000047882 */ /* 0x000fc40000000000 */
[----:B----4-:R-:W-:Y:S01]  /*03e0*/  UPRMT UR4, UR5, 0x654, UR4 ;  /* 0x0000065405047896 */ /* 0x010fe20008000004 */
[----:B01----:R-:W-:Y:S01]  /*03f0*/  IMAD.SHL.U32 R8, R13, 0x80, RZ ;  /* 0x000000800d087824 */ /* 0x003fe200078e00ff */
[----:B------:R-:W-:-:S04]  /*0400*/  SHF.R.U32.HI R10, RZ, 0x3, R13 ;  /* 0x00000003ff0a7819 */ /* 0x000fc8000001160d */
[----:B------:R-:W-:Y:S02]  /*0410*/  SGXT.U32 R9, R10, 0x4 ;  /* 0x000000040a09781a */ /* 0x000fe40000000000 */
[----:B------:R-:W-:-:S04]  /*0420*/  LOP3.LUT R8, R8, 0x380, RZ, 0xc0, !PT ;  /* 0x0000038008087812 */ /* 0x000fc800078ec0ff */
[C---:B------:R-:W-:Y:S02]  /*0430*/  LOP3.LUT R2, R8.reuse, R9, RZ, 0xfc, !PT ;  /* 0x0000000908027212 */ /* 0x040fe400078efcff */
[----:B------:R-:W-:-:S05]  /*0440*/  LEA.HI R3, R8, UR4, RZ, 0x1d ;  /* 0x0000000408037c11 */ /* 0x000fca000f8fe8ff */
[----:B------:R-:W-:Y:S01]  /*0450*/  IMAD R12, R2, 0x4, R3 ;  /* 0x00000004020c7824 */ /* 0x000fe200078e0203 */
[----:B------:R-:W-:Y:S01]  /*0460*/  SHF.R.U32.HI R2, RZ, 0x1, R13 ;  /* 0x00000001ff027819 */ /* 0x000fe2000001160d */
[----:B------:R-:W-:-:S03]  /*0470*/  IMAD.SHL.U32 R8, R13, 0x4, RZ ;  /* 0x000000040d087824 */ /* 0x000fc600078e00ff */
[----:B------:R-:W-:Y:S02]  /*0480*/  LOP3.LUT R2, R2, 0x30, RZ, 0xc0, !PT ;  /* 0x0000003002027812 */ /* 0x000fe400078ec0ff */
[----:B------:R-:W-:-:S03]  /*0490*/  LOP3.LUT R8, R8, 0x1fc, RZ, 0xc0, !PT ;  /* 0x000001fc08087812 */ /* 0x000fc600078ec0ff */
[----:B------:R-:W-:-:S04]  /*04a0*/  VIADD R3, R2, UR4 ;  /* 0x0000000402037c36 */ /* 0x000fc80008000000 */
[----:B------:R-:W-:Y:S02]  /*04b0*/  IMAD R4, R8, 0x4, R3 ;  /* 0x0000000408047824 */ /* 0x000fe400078e0203 */
[----:B------:R-:W-:-:S05]  /*04c0*/  IMAD.SHL.U32 R3, R15, 0x4, RZ ;  /* 0x000000040f037824 */ /* 0x000fca00078e00ff */
[----:B------:R-:W-:Y:S02]  /*04d0*/  LOP3.LUT R14, R14, 0x7c, R3, 0xf8, !PT ;  /* 0x0000007c0e0e7812 */ /* 0x000fe400078ef803 */
[----:B------:R-:W0:Y:S02]  /*04e0*/  LDC.64 R2, c[0x0][0x218] ;  /* 0x00008600ff027b82 */ /* 0x000e240000000a00 */
[----:B------:R-:W-:-:S04]  /*04f0*/  SHF.R.S32.HI R9, RZ, 0x1f, R14 ;  /* 0x0000001fff097819 */ /* 0x000fc8000001140e */
[----:B------:R-:W-:Y:S02]  /*0500*/  LEA.HI R10, R9, R14, RZ, 0x8 ;  /* 0x0000000e090a7211 */ /* 0x000fe400078f40ff */
[----:B------:R-:W-:Y:S02]  /*0510*/  SHF.R.U32.HI R9, RZ, 0x5, R15 ;  /* 0x00000005ff097819 */ /* 0x000fe4000001160f */
[----:B------:R-:W-:Y:S02]  /*0520*/  LOP3.LUT R11, R10, 0xffffff00, RZ, 0xc0, !PT ;  /* 0xffffff000a0b7812 */ /* 0x000fe400078ec0ff */
[----:B------:R-:W-:Y:S02]  /*0530*/  SGXT.U32 R9, R9, 0x2 ;  /* 0x000000020909781a */ /* 0x000fe40000000000 */
[----:B------:R-:W-:Y:S02]  /*0540*/  SHF.R.S32.HI R10, RZ, 0x8, R10 ;  /* 0x00000008ff0a7819 */ /* 0x000fe4000001140a */
[----:B------:R-:W-:Y:S01]  /*0550*/  LOP3.LUT R9, R0, R9, RZ, 0xfc, !PT ;  /* 0x0000000900097212 */ /* 0x000fe200078efcff */
[C---:B------:R-:W-:Y:S01]  /*0560*/  IMAD.IADD R11, R14.reuse, 0x1, -R11 ;  /* 0x000000010e0b7824 */ /* 0x040fe200078e0a0b */
[----:B------:R-:W-:-:S02]  /*0570*/  ISETP.GE.AND P0, PT, R14, 0x14000, PT ;  /* 0x000140000e00780c */ /* 0x000fc40003f06270 */
[C---:B------:R-:W-:Y:S02]  /*0580*/  LOP3.LUT R0, R9.reuse, 0x4, RZ, 0xfc, !PT ;  /* 0x0000000409007812 */ /* 0x040fe400078efcff */
[----:B------:R-:W-:Y:S02]  /*0590*/  LOP3.LUT R13, R8, 0x200, RZ, 0xfc, !PT ;  /* 0x00000200080d7812 */ /* 0x000fe400078efcff */
[----:B------:R-:W-:Y:S02]  /*05a0*/  ISETP.LT.AND P1, PT, R9, 0x7, !P0 ;  /* 0x000000070900780c */ /* 0x000fe40004721270 */
[----:B------:R-:W-:Y:S02]  /*05b0*/  ISETP.LT.AND P0, PT, R0, 0x7, !P0 ;  /* 0x000000070000780c */ /* 0x000fe40004701270 */
[----:B------:R-:W-:-:S04]  /*05c0*/  SHF.R.U32.HI R13, RZ, 0x3, R13 ;  /* 0x00000003ff0d7819 */ /* 0x000fc8000001160d */
[----:B------:R-:W-:-:S05]  /*05d0*/  LOP3.LUT R13, R13, 0x70, RZ, 0xc0, !PT ;  /* 0x000000700d0d7812 */ /* 0x000fca00078ec0ff */
[----:B------:R-:W-:-:S04]  /*05e0*/  VIADD R13, R13, UR4 ;  /* 0x000000040d0d7c36 */ /* 0x000fc80008000000 */
[----:B------:R-:W-:Y:S01]  /*05f0*/  IMAD R13, R8, 0x4, R13 ;  /* 0x00000004080d7824 */ /* 0x000fe200078e020d */
[----:B--2---:R-:W-:Y:S04]  /*0600*/  STS [R12+0x40], R18 ;  /* 0x000040120c007388 */ /* 0x004fe80000000800 */
[----:B---3--:R-:W-:Y:S04]  /*0610*/  STS [R12], R24 ;  /* 0x000000180c007388 */ /* 0x008fe80000000800 */
[----:B-----5:R-:W-:Y:S04]  /*0620*/  STS [R12+0x80], R19 ;  /* 0x000080130c007388 */ /* 0x020fe80000000800 */
[----:B------:R-:W-:Y:S04]  /*0630*/  STS [R12+0xc0], R20 ;  /* 0x0000c0140c007388 */ /* 0x000fe80000000800 */
[----:B------:R-:W-:Y:S04]  /*0640*/  STS [R12+0x100], R21 ;  /* 0x000100150c007388 */ /* 0x000fe80000000800 */
[----:B------:R-:W-:Y:S04]  /*0650*/  STS [R12+0x140], R23 ;  /* 0x000140170c007388 */ /* 0x000fe80000000800 */
[----:B------:R-:W-:Y:S04]  /*0660*/  STS [R12+0x180], R22 ;  /* 0x000180160c007388 */ /* 0x000fe80000000800 */
[----:B------:R1:W-:Y:S01]  /*0670*/  STS [R12+0x1c0], R25 ;  /* 0x0001c0190c007388 */ /* 0x0003e20000000800 */
[----:B------:R-:W-:Y:S06]  /*0680*/  BAR.SYNC.DEFER_BLOCKING 0x0 ;  /* 0x0000000000007b1d */ /* 0x000fec0000010000 */
[----:B------:R-:W2:Y:S01]  /*0690*/  LDS.128 R4, [R4] ;  /* 0x0000000004047984 */ /* 0x000ea20000000c00 */
[----:B-1----:R-:W-:-:S04]  /*06a0*/  IMAD R12, R10, 0x700, R11 ;  /* 0x000007000a0c7824 */ /* 0x002fc800078e020b */
[----:B------:R-:W-:-:S04]  /*06b0*/  IMAD R11, R9, 0x100, R12 ;  /* 0x00000100090b7824 */ /* 0x000fc800078e020c */
[----:B0-----:R-:W-:-:S05]  /*06c0*/  IMAD.WIDE R10, R11, 0x4, R2 ;  /* 0x000000040b0a7825 */ /* 0x001fca00078e0202 */
[----:B--2---:R0:W-:Y:S02]  /*06d0*/  @P1 STG.E.128 desc[UR6][R10.64], R4 ;  /* 0x000000040a001986 */ /* 0x0041e4000c101d06 */
[----:B0-----:R-:W-:Y:S05]  /*06e0*/  @!P0 EXIT ;  /* 0x000000000000894d */ /* 0x001fea0003800000 */
[----:B0-----:R-:W0:Y:S01]  /*06f0*/  LDS.128 R8, [R13+0x800] ;  /* 0x000800000d087984 */ /* 0x001e220000000c00 */
[----:B------:R-:W-:-:S04]  /*0700*/  IMAD R5, R0, 0x100, R12 ;  /* 0x0000010000057824 */ /* 0x000fc800078e020c */
[----:B------:R-:W-:-:S05]  /*0710*/  IMAD.WIDE R2, R5, 0x4, R2 ;  /* 0x0000000405027825 */ /* 0x000fca00078e0202 */
[----:B0-----:R-:W-:Y:S01]  /*0720*/  STG.E.128 desc[UR6][R2.64], R8 ;  /* 0x0000000802007986 */ /* 0x001fe2000c101d06 */
[----:B------:R-:W-:Y:S05]  /*0730*/  EXIT ;  /* 0x000000000000794d */ /* 0x000fea0003800000 */
.L_x_0:
[----:B------:R-:W-:-:S00]  /*0740*/  BRA `(.L_x_0) ;  /* 0xfffffffc00fc7947 */ /* 0x000fc0000383ffff */
[----:B------:R-:W-:-:S00]  /*0750*/  NOP ;  /* 0x0000000000007918 */ /* 0x000fc00000000000 */
        /* <DEDUP_REMOVED lines=10> */
.L_x_1:


//--------------------- .nv.shared.triton_poi_fused_3 --------------------------
	.section	.nv.shared.triton_poi_fused_3,"aw",@nobits
	.sectionflags	@""
	.align	16
	.zero		1024


//--------------------- .nv.constant0.triton_poi_fused_3 --------------------------
	.section	.nv.constant0.triton_poi_fused_3,"a",@progbits
	.sectionflags	@""
	.align	4
.nv.constant0.triton_poi_fused_3:
	.zero		552
